//
// Generated by NVIDIA NVVM Compiler
//
// Compiler Build ID: CL-36424714
// Cuda compilation tools, release 13.0, V13.0.88
// Based on NVVM 20.0.0
//

.version 9.0
.target sm_100
.address_size 64

	// .globl	_Z20relu_backward_kerneliiPfS_S_

.visible .entry _Z20relu_backward_kerneliiPfS_S_(
	.param .u32 _Z20relu_backward_kerneliiPfS_S__param_0,
	.param .u32 _Z20relu_backward_kerneliiPfS_S__param_1,
	.param .u64 .ptr .align 1 _Z20relu_backward_kerneliiPfS_S__param_2,
	.param .u64 .ptr .align 1 _Z20relu_backward_kerneliiPfS_S__param_3,
	.param .u64 .ptr .align 1 _Z20relu_backward_kerneliiPfS_S__param_4
)
{
	.reg .pred 	%p<5>;
	.reg .b32 	%r<12>;
	.reg .b32 	%f<6>;
	.reg .b64 	%rd<13>;

	ld.param.u32 	%r5, [_Z20relu_backward_kerneliiPfS_S__param_0];
	ld.param.u32 	%r4, [_Z20relu_backward_kerneliiPfS_S__param_1];
	ld.param.u64 	%rd1, [_Z20relu_backward_kerneliiPfS_S__param_2];
	ld.param.u64 	%rd2, [_Z20relu_backward_kerneliiPfS_S__param_3];
	ld.param.u64 	%rd3, [_Z20relu_backward_kerneliiPfS_S__param_4];
	mov.u32 	%r6, %ctaid.y;
	mov.u32 	%r7, %ntid.y;
	mov.u32 	%r8, %tid.y;
	mad.lo.s32 	%r1, %r6, %r7, %r8;
	mov.u32 	%r9, %ctaid.x;
	mov.u32 	%r10, %ntid.x;
	mov.u32 	%r11, %tid.x;
	mad.lo.s32 	%r2, %r9, %r10, %r11;
	setp.ge.u32 	%p1, %r1, %r5;
	setp.ge.u32 	%p2, %r2, %r4;
	or.pred  	%p3, %p1, %p2;
	@%p3 bra 	$L__BB0_4;
	cvta.to.global.u64 	%rd4, %rd1;
	mad.lo.s32 	%r3, %r4, %r1, %r2;
	mul.wide.u32 	%rd5, %r3, 4;
	add.s64 	%rd6, %rd4, %rd5;
	ld.global.f32 	%f4, [%rd6];
	setp.leu.f32 	%p4, %f4, 0f00000000;
	mov.f32 	%f5, 0f00000000;
	@%p4 bra 	$L__BB0_3;
	cvta.to.global.u64 	%rd7, %rd2;
	add.s64 	%rd9, %rd7, %rd5;
	ld.global.f32 	%f5, [%rd9];
$L__BB0_3:
	cvta.to.global.u64 	%rd10, %rd3;
	add.s64 	%rd12, %rd10, %rd5;
	st.global.f32 	[%rd12], %f5;
$L__BB0_4:
	ret;

}


// ===== COMPILED SASS (sm_100) =====

	.target	sm_100

	.elftype	@"ET_EXEC"


//--------------------- .note.nv.tkinfo           --------------------------
	.section	.note.nv.tkinfo,"",@"SHT_NOTE"
	.sectionflags	@"SHF_NOTE_NV_TKINFO"
	.tkinfo
        /*0018*/ 	.word	0x00000002
        /*0030*/ 	.string	""
        /*0030*/ 	.string	"ptxas"
        /*0030*/ 	.string	"Cuda compilation tools, release 13.0, V13.0.88"
        /*0030*/ 	.string	"Build cuda_13.0.r13.0/compiler.36424714_0"
        /*0030*/ 	.string	"-arch sm_100 -m 64 "



//--------------------- .note.nv.cuinfo           --------------------------
	.section	.note.nv.cuinfo,"",@"SHT_NOTE"
	.sectionflags	@"SHF_NOTE_NV_CUINFO"
        /*0018*/ 	.short	0x0002
        /*001a*/ 	.short	0x0064
        /*001c*/ 	.short	0x0082
	.zero		2


//--------------------- .nv.info                  --------------------------
	.section	.nv.info,"",@"SHT_CUDA_INFO"
	.align	4


	//----- nvinfo : EIATTR_REGCOUNT
	.align		4
        /*0000*/ 	.byte	0x04, 0x2f
        /*0002*/ 	.short	(.L_1 - .L_0)
	.align		4
.L_0:
        /*0004*/ 	.word	index@(_Z20relu_backward_kerneliiPfS_S_)
        /*0008*/ 	.word	0x0000000c


	//----- nvinfo : EIATTR_FRAME_SIZE
	.align		4
.L_1:
        /*000c*/ 	.byte	0x04, 0x11
        /*000e*/ 	.short	(.L_3 - .L_2)
	.align		4
.L_2:
        /*0010*/ 	.word	index@(_Z20relu_backward_kerneliiPfS_S_)
        /*0014*/ 	.word	0x00000000


	//----- nvinfo : EIATTR_MIN_STACK_SIZE
	.align		4
.L_3:
        /*0018*/ 	.byte	0x04, 0x12
        /*001a*/ 	.short	(.L_5 - .L_4)
	.align		4
.L_4:
        /*001c*/ 	.word	index@(_Z20relu_backward_kerneliiPfS_S_)
        /*0020*/ 	.word	0x00000000
.L_5:


//--------------------- .nv.compat                --------------------------
	.section	.nv.compat,"",@"SHT_CUDA_COMPAT_INFO"
	.align	4
        /*0000*/ 	.byte	0x02, 0x09, 0x00, 0x00, 0x02, 0x02, 0x01, 0x00, 0x02, 0x05, 0x05, 0x00, 0x03, 0x07, 0x01, 0x01
        /*0010*/ 	.byte	0x02, 0x03, 0x00, 0x00, 0x02, 0x06, 0x01, 0x00, 0x04, 0x0b, 0x08, 0x00, 0x09, 0x00, 0x00, 0x00
        /*0020*/ 	.byte	0x00, 0x00, 0x00, 0x00


//--------------------- .nv.info._Z20relu_backward_kerneliiPfS_S_ --------------------------
	.section	.nv.info._Z20relu_backward_kerneliiPfS_S_,"",@"SHT_CUDA_INFO"
	.sectionflags	@""
	.align	4


	//----- nvinfo : EIATTR_CUDA_API_VERSION
	.align		4
        /*0000*/ 	.byte	0x04, 0x37
        /*0002*/ 	.short	(.L_7 - .L_6)
.L_6:
        /*0004*/ 	.word	0x00000082


	//----- nvinfo : EIATTR_KPARAM_INFO
	.align		4
.L_7:
        /*0008*/ 	.byte	0x04, 0x17
        /*000a*/ 	.short	(.L_9 - .L_8)
.L_8:
        /*000c*/ 	.word	0x00000000
        /*0010*/ 	.short	0x0004
        /*0012*/ 	.short	0x0018
        /*0014*/ 	.byte	0x00, 0xf5, 0x21, 0x00


	//----- nvinfo : EIATTR_KPARAM_INFO
	.align		4
.L_9:
        /*0018*/ 	.byte	0x04, 0x17
        /*001a*/ 	.short	(.L_11 - .L_10)
.L_10:
        /*001c*/ 	.word	0x00000000
        /*0020*/ 	.short	0x0003
        /*0022*/ 	.short	0x0010
        /*0024*/ 	.byte	0x00, 0xf5, 0x21, 0x00


	//----- nvinfo : EIATTR_KPARAM_INFO
	.align		4
.L_11:
        /*0028*/ 	.byte	0x04, 0x17
        /*002a*/ 	.short	(.L_13 - .L_12)
.L_12:
        /*002c*/ 	.word	0x00000000
        /*0030*/ 	.short	0x0002
        /*0032*/ 	.short	0x0008
        /*0034*/ 	.byte	0x00, 0xf5, 0x21, 0x00


	//----- nvinfo : EIATTR_KPARAM_INFO
	.align		4
.L_13:
        /*0038*/ 	.byte	0x04, 0x17
        /*003a*/ 	.short	(.L_15 - .L_14)
.L_14:
        /*003c*/ 	.word	0x00000000
        /*0040*/ 	.short	0x0001
        /*0042*/ 	.short	0x0004
        /*0044*/ 	.byte	0x00, 0xf0, 0x11, 0x00


	//----- nvinfo : EIATTR_KPARAM_INFO
	.align		4
.L_15:
        /*0048*/ 	.byte	0x04, 0x17
        /*004a*/ 	.short	(.L_17 - .L_16)
.L_16:
        /*004c*/ 	.word	0x00000000
        /*0050*/ 	.short	0x0000
        /*0052*/ 	.short	0x0000
        /*0054*/ 	.byte	0x00, 0xf0, 0x11, 0x00


	//----- nvinfo : EIATTR_SPARSE_MMA_MASK
	.align		4
.L_17:
        /*0058*/ 	.byte	0x03, 0x50
        /*005a*/ 	.short	0x0000


	//----- nvinfo : EIATTR_MAXREG_COUNT
	.align		4
        /*005c*/ 	.byte	0x03, 0x1b
        /*005e*/ 	.short	0x00ff


	//----- nvinfo : EIATTR_MERCURY_ISA_VERSION
	.align		4
        /*0060*/ 	.byte	0x03, 0x5f
        /*0062*/ 	.short	0x0101


	//----- nvinfo : EIATTR_VRC_CTA_INIT_COUNT
	.align		4
        /*0064*/ 	.byte	0x02, 0x4a
	.zero		1
	.zero		1


	//----- nvinfo : EIATTR_EXIT_INSTR_OFFSETS
	.align		4
        /*0068*/ 	.byte	0x04, 0x1c
        /*006a*/ 	.short	(.L_19 - .L_18)


	//   ....[0]....
.L_18:
        /*006c*/ 	.word	0x000000c0


	//   ....[1]....
        /*0070*/ 	.word	0x000001d0


	//----- nvinfo : EIATTR_CRS_STACK_SIZE
	.align		4
.L_19:
        /*0074*/ 	.byte	0x04, 0x1e
        /*0076*/ 	.short	(.L_21 - .L_20)
.L_20:
        /*0078*/ 	.word	0x00000000


	//----- nvinfo : EIATTR_CBANK_PARAM_SIZE
	.align		4
.L_21:
        /*007c*/ 	.byte	0x03, 0x19
        /*007e*/ 	.short	0x0020


	//----- nvinfo : EIATTR_PARAM_CBANK
	.align		4
        /*0080*/ 	.byte	0x04, 0x0a
        /*0082*/ 	.short	(.L_23 - .L_22)
	.align		4
.L_22:
        /*0084*/ 	.word	index@(.nv.constant0._Z20relu_backward_kerneliiPfS_S_)
        /*0088*/ 	.short	0x0380
        /*008a*/ 	.short	0x0020


	//----- nvinfo : EIATTR_SW_WAR
	.align		4
.L_23:
        /*008c*/ 	.byte	0x04, 0x36
        /*008e*/ 	.short	(.L_25 - .L_24)
.L_24:
        /*0090*/ 	.word	0x00000008
.L_25:


//--------------------- .nv.callgraph             --------------------------
	.section	.nv.callgraph,"",@"SHT_CUDA_CALLGRAPH"
	.align	4
	.sectionentsize	8
	.align		4
        /*0000*/ 	.word	0x00000000
	.align		4
        /*0004*/ 	.word	0xffffffff
	.align		4
        /*0008*/ 	.word	0x00000000
	.align		4
        /*000c*/ 	.word	0xfffffffe
	.align		4
        /*0010*/ 	.word	0x00000000
	.align		4
        /*0014*/ 	.word	0xfffffffd
	.align		4
        /*0018*/ 	.word	0x00000000
	.align		4
        /*001c*/ 	.word	0xfffffffc


//--------------------- .text._Z20relu_backward_kerneliiPfS_S_ --------------------------
	.section	.text._Z20relu_backward_kerneliiPfS_S_,"ax",@progbits
	.align	128
        .global         _Z20relu_backward_kerneliiPfS_S_
        .type           _Z20relu_backward_kerneliiPfS_S_,@function
        .size           _Z20relu_backward_kerneliiPfS_S_,(.L_x_3 - _Z20relu_backward_kerneliiPfS_S_)
        .other          _Z20relu_backward_kerneliiPfS_S_,@"STO_CUDA_ENTRY STV_DEFAULT"
_Z20relu_backward_kerneliiPfS_S_:
.text._Z20relu_backward_kerneliiPfS_S_:
[----:B------:R-:W-:Y:S01]  /*0000*/  LDC R1, c[0x0][0x37c] ;  /* 0x0000df00ff017b82 */ /* 0x000fe20000000800 */
[----:B------:R-:W0:Y:S07]  /*0010*/  S2R R2, SR_TID.X ;  /* 0x0000000000027919 */ /* 0x000e2e0000002100 */
[----:B------:R-:W1:Y:S01]  /*0020*/  LDC R0, c[0x0][0x364] ;  /* 0x0000d900ff007b82 */ /* 0x000e620000000800 */
[----:B------:R-:W2:Y:S01]  /*0030*/  LDCU.64 UR6, c[0x0][0x380] ;  /* 0x00007000ff0677ac */ /* 0x000ea20008000a00 */
[----:B------:R-:W1:Y:S06]  /*0040*/  S2R R3, SR_TID.Y ;  /* 0x0000000000037919 */ /* 0x000e6c0000002200 */
[----:B------:R-:W0:Y:S08]  /*0050*/  S2UR UR5, SR_CTAID.X ;  /* 0x00000000000579c3 */ /* 0x000e300000002500 */
[----:B------:R-:W0:Y:S08]  /*0060*/  LDC R5, c[0x0][0x360] ;  /* 0x0000d800ff057b82 */ /* 0x000e300000000800 */
[----:B------:R-:W1:Y:S01]  /*0070*/  S2UR UR4, SR_CTAID.Y ;  /* 0x00000000000479c3 */ /* 0x000e620000002600 */
[----:B0-----:R-:W-:-:S05]  /*0080*/  IMAD R5, R5, UR5, R2 ;  /* 0x0000000505057c24 */ /* 0x001fca000f8e0202 */
[----:B--2---:R-:W-:Y:S01]  /*0090*/  ISETP.GE.U32.AND P0, PT, R5, UR7, PT ;  /* 0x0000000705007c0c */ /* 0x004fe2000bf06070 */
[----:B-1----:R-:W-:-:S05]  /*00a0*/  IMAD R0, R0, UR4, R3 ;  /* 0x0000000400007c24 */ /* 0x002fca000f8e0203 */
[----:B------:R-:W-:-:S13]  /*00b0*/  ISETP.GE.U32.OR P0, PT, R0, UR6, P0 ;  /* 0x0000000600007c0c */ /* 0x000fda0008706470 */
[----:B------:R-:W-:Y:S05]  /*00c0*/  @P0 EXIT ;  /* 0x000000000000094d */ /* 0x000fea0003800000 */
[----:B------:R-:W0:Y:S01]  /*00d0*/  LDC.64 R2, c[0x0][0x388] ;  /* 0x0000e200ff027b82 */ /* 0x000e220000000a00 */
[----:B------:R-:W1:Y:S01]  /*00e0*/  LDCU.64 UR4, c[0x0][0x358] ;  /* 0x00006b00ff0477ac */ /* 0x000e620008000a00 */
[----:B------:R-:W-:-:S06]  /*00f0*/  IMAD R7, R0, UR7, R5 ;  /* 0x0000000700077c24 */ /* 0x000fcc000f8e0205 */
[----:B------:R-:W2:Y:S01]  /*0100*/  LDC.64 R4, c[0x0][0x398] ;  /* 0x0000e600ff047b82 */ /* 0x000ea20000000a00 */
[----:B0-----:R-:W-:-:S06]  /*0110*/  IMAD.WIDE.U32 R2, R7, 0x4, R2 ;  /* 0x0000000407027825 */ /* 0x001fcc00078e0002 */
[----:B-1----:R-:W3:Y:S01]  /*0120*/  LDG.E R2, desc[UR4][R2.64] ;  /* 0x0000000402027981 */ /* 0x002ee2000c1e1900 */
[----:B------:R-:W-:Y:S01]  /*0130*/  BSSY.RECONVERGENT B0, `(.L_x_0) ;  /* 0x0000008000007945 */ /* 0x000fe20003800200 */
[----:B------:R-:W-:Y:S02]  /*0140*/  HFMA2 R9, -RZ, RZ, 0, 0 ;  /* 0x00000000ff097431 */ /* 0x000fe400000001ff */
[----:B--2---:R-:W-:Y:S01]  /*0150*/  IMAD.WIDE.U32 R4, R7, 0x4, R4 ;  /* 0x0000000407047825 */ /* 0x004fe200078e0004 */
[----:B---3--:R-:W-:-:S13]  /*0160*/  FSETP.GT.AND P0, PT, R2, RZ, PT ;  /* 0x000000ff0200720b */ /* 0x008fda0003f04000 */
[----:B------:R-:W-:Y:S05]  /*0170*/  @!P0 BRA `(.L_x_1) ;  /* 0x00000000000c8947 */ /* 0x000fea0003800000 */
[----:B------:R-:W0:Y:S02]  /*0180*/  LDC.64 R2, c[0x0][0x390] ;  /* 0x0000e400ff027b82 */ /* 0x000e240000000a00 */
[----:B0-----:R-:W-:-:S05]  /*0190*/  IMAD.WIDE.U32 R2, R7, 0x4, R2 ;  /* 0x0000000407027825 */ /* 0x001fca00078e0002 */
[----:B------:R0:W5:Y:S02]  /*01a0*/  LDG.E R9, desc[UR4][R2.64] ;  /* 0x0000000402097981 */ /* 0x000164000c1e1900 */
.L_x_1:
[----:B------:R-:W-:Y:S05]  /*01b0*/  BSYNC.RECONVERGENT B0 ;  /* 0x0000000000007941 */ /* 0x000fea0003800200 */
.L_x_0:
[----:B-----5:R-:W-:Y:S01]  /*01c0*/  STG.E desc[UR4][R4.64], R9 ;  /* 0x0000000904007986 */ /* 0x020fe2000c101904 */
[----:B------:R-:W-:Y:S05]  /*01d0*/  EXIT ;  /* 0x000000000000794d */ /* 0x000fea0003800000 */
.L_x_2:
[----:B------:R-:W-:-:S00]  /*01e0*/  BRA `(.L_x_2) ;  /* 0xfffffffc00fc7947 */ /* 0x000fc0000383ffff */
[----:B------:R-:W-:-:S00]  /*01f0*/  NOP ;  /* 0x0000000000007918 */ /* 0x000fc00000000000 */
        /* <DEDUP_REMOVED lines=8> */
.L_x_3:


//--------------------- .nv.shared.reserved.0     --------------------------
	.section	.nv.shared.reserved.0,"aw",@nobits
	.weak		__nv_reservedSMEM_offset_0_alias
	.size		__nv_reservedSMEM_offset_0_alias, 0, 64
	.other		__nv_reservedSMEM_offset_0_alias,@"STO_CUDA_RESERVED_SHARED STV_DEFAULT"
__nv_reservedSMEM_offset_0_alias:
	.zero		0
	.zero		64


//--------------------- .nv.constant0._Z20relu_backward_kerneliiPfS_S_ --------------------------
	.section	.nv.constant0._Z20relu_backward_kerneliiPfS_S_,"a",@progbits
	.sectionflags	@""
	.align	4
.nv.constant0._Z20relu_backward_kerneliiPfS_S_:
	.zero		928


//--------------------- SYMBOLS --------------------------

	.type		.nv.reservedSmem.offset0,@object
	.size		.nv.reservedSmem.offset0,0x4
